	.headerflags	@"EF_CUDA_TEXMODE_UNIFIED EF_CUDA_64BIT_ADDRESS EF_CUDA_ACCELERATORS EF_CUDA_SM90 EF_CUDA_VIRTUAL_SM(EF_CUDA_SM90)"
	.elftype	@"ET_EXEC"


//--------------------- .nv.info                  --------------------------
	.section	.nv.info,"",@"SHT_CUDA_INFO"
	.align	4


	//----- nvinfo : EIATTR_REGCOUNT
	.align		4
        /*0000*/ 	.byte	0x04, 0x2f
        /*0002*/ 	.short	(.L_3 - .L_2)
	.align		4
.L_2:
        /*0004*/ 	.word	index@(triton_poi_fused__native_batch_norm_legit_no_training_add_leaky_relu_15)
        /*0008*/ 	.word	0x00000020


	//----- nvinfo : EIATTR_MIN_STACK_SIZE
	.align		4
.L_3:
        /*000c*/ 	.byte	0x04, 0x12
        /*000e*/ 	.short	(.L_5 - .L_4)
	.align		4
.L_4:
        /*0010*/ 	.word	index@(triton_poi_fused__native_batch_norm_legit_no_training_add_leaky_relu_15)
        /*0014*/ 	.word	0x00000000


	//----- nvinfo : EIATTR_FRAME_SIZE
	.align		4
.L_5:
        /*0018*/ 	.byte	0x04, 0x11
        /*001a*/ 	.short	(.L_7 - .L_6)
	.align		4
.L_6:
        /*001c*/ 	.word	index@(triton_poi_fused__native_batch_norm_legit_no_training_add_leaky_relu_15)
        /*0020*/ 	.word	0x00000000


	//----- nvinfo : EIATTR_MIN_STACK_SIZE
	.align		4
.L_7:
        /*0024*/ 	.byte	0x04, 0x12
        /*0026*/ 	.short	(.L_9 - .L_8)
	.align		4
.L_8:
        /*0028*/ 	.word	index@(triton_poi_fused__native_batch_norm_legit_no_training_add_leaky_relu_15)
        /*002c*/ 	.word	0x00000000
.L_9:


//--------------------- .nv.info.triton_poi_fused__native_batch_norm_legit_no_training_add_leaky_relu_15 --------------------------
	.section	.nv.info.triton_poi_fused__native_batch_norm_legit_no_training_add_leaky_relu_15,"",@"SHT_CUDA_INFO"
	.sectionflags	@""
	.align	4


	//----- nvinfo : EIATTR_CUDA_API_VERSION
	.align		4
        /*0000*/ 	.byte	0x04, 0x37
        /*0002*/ 	.short	(.L_11 - .L_10)
.L_10:
        /*0004*/ 	.word	0x0000007c


	//----- nvinfo : EIATTR_KPARAM_INFO
	.align		4
.L_11:
        /*0008*/ 	.byte	0x04, 0x17
        /*000a*/ 	.short	(.L_13 - .L_12)
.L_12:
        /*000c*/ 	.word	0x00000000
        /*0010*/ 	.short	0x0008
        /*0012*/ 	.short	0x003c
        /*0014*/ 	.byte	0x00, 0xf0, 0x11, 0x00


	//----- nvinfo : EIATTR_KPARAM_INFO
	.align		4
.L_13:
        /*0018*/ 	.byte	0x04, 0x17
        /*001a*/ 	.short	(.L_15 - .L_14)
.L_14:
        /*001c*/ 	.word	0x00000000
        /*0020*/ 	.short	0x0007
        /*0022*/ 	.short	0x0038
        /*0024*/ 	.byte	0x00, 0xf0, 0x11, 0x00


	//----- nvinfo : EIATTR_KPARAM_INFO
	.align		4
.L_15:
        /*0028*/ 	.byte	0x04, 0x17
        /*002a*/ 	.short	(.L_17 - .L_16)
.L_16:
        /*002c*/ 	.word	0x00000000
        /*0030*/ 	.short	0x0006
        /*0032*/ 	.short	0x0030
        /*0034*/ 	.byte	0x00, 0xf4, 0x21, 0x00


	//----- nvinfo : EIATTR_KPARAM_INFO
	.align		4
.L_17:
        /*0038*/ 	.byte	0x04, 0x17
        /*003a*/ 	.short	(.L_19 - .L_18)
.L_18:
        /*003c*/ 	.word	0x00000000
        /*0040*/ 	.short	0x0005
        /*0042*/ 	.short	0x0028
        /*0044*/ 	.byte	0x00, 0xf4, 0x21, 0x00


	//----- nvinfo : EIATTR_KPARAM_INFO
	.align		4
.L_19:
        /*0048*/ 	.byte	0x04, 0x17
        /*004a*/ 	.short	(.L_21 - .L_20)
.L_20:
        /*004c*/ 	.word	0x00000000
        /*0050*/ 	.short	0x0004
        /*0052*/ 	.short	0x0020
        /*0054*/ 	.byte	0x00, 0xf4, 0x21, 0x00


	//----- nvinfo : EIATTR_KPARAM_INFO
	.align		4
.L_21:
        /*0058*/ 	.byte	0x04, 0x17
        /*005a*/ 	.short	(.L_23 - .L_22)
.L_22:
        /*005c*/ 	.word	0x00000000
        /*0060*/ 	.short	0x0003
        /*0062*/ 	.short	0x0018
        /*0064*/ 	.byte	0x00, 0xf4, 0x21, 0x00


	//----- nvinfo : EIATTR_KPARAM_INFO
	.align		4
.L_23:
        /*0068*/ 	.byte	0x04, 0x17
        /*006a*/ 	.short	(.L_25 - .L_24)
.L_24:
        /*006c*/ 	.word	0x00000000
        /*0070*/ 	.short	0x0002
        /*0072*/ 	.short	0x0010
        /*0074*/ 	.byte	0x00, 0xf4, 0x21, 0x00


	//----- nvinfo : EIATTR_KPARAM_INFO
	.align		4
.L_25:
        /*0078*/ 	.byte	0x04, 0x17
        /*007a*/ 	.short	(.L_27 - .L_26)
.L_26:
        /*007c*/ 	.word	0x00000000
        /*0080*/ 	.short	0x0001
        /*0082*/ 	.short	0x0008
        /*0084*/ 	.byte	0x00, 0xf4, 0x21, 0x00


	//----- nvinfo : EIATTR_KPARAM_INFO
	.align		4
.L_27:
        /*0088*/ 	.byte	0x04, 0x17
        /*008a*/ 	.short	(.L_29 - .L_28)
.L_28:
        /*008c*/ 	.word	0x00000000
        /*0090*/ 	.short	0x0000
        /*0092*/ 	.short	0x0000
        /*0094*/ 	.byte	0x00, 0xf4, 0x21, 0x00


	//----- nvinfo : EIATTR_SPARSE_MMA_MASK
	.align		4
.L_29:
        /*0098*/ 	.byte	0x03, 0x50
        /*009a*/ 	.short	0x0000


	//----- nvinfo : EIATTR_MAXREG_COUNT
	.align		4
        /*009c*/ 	.byte	0x03, 0x1b
        /*009e*/ 	.short	0x00ff


	//----- nvinfo : EIATTR_EXIT_INSTR_OFFSETS
	.align		4
        /*00a0*/ 	.byte	0x04, 0x1c
        /*00a2*/ 	.short	(.L_31 - .L_30)


	//   ....[0]....
.L_30:
        /*00a4*/ 	.word	0x00000c60


	//   ....[1]....
        /*00a8*/ 	.word	0x00000cb0


	//----- nvinfo : EIATTR_REQNTID
	.align		4
.L_31:
        /*00ac*/ 	.byte	0x04, 0x10
        /*00ae*/ 	.short	(.L_33 - .L_32)
.L_32:
        /*00b0*/ 	.word	0x00000080
        /*00b4*/ 	.word	0x00000001
        /*00b8*/ 	.word	0x00000001


	//----- nvinfo : EIATTR_CBANK_PARAM_SIZE
	.align		4
.L_33:
        /*00bc*/ 	.byte	0x03, 0x19
        /*00be*/ 	.short	0x0040


	//----- nvinfo : EIATTR_PARAM_CBANK
	.align		4
        /*00c0*/ 	.byte	0x04, 0x0a
        /*00c2*/ 	.short	(.L_35 - .L_34)
	.align		4
.L_34:
        /*00c4*/ 	.word	index@(.nv.constant0.triton_poi_fused__native_batch_norm_legit_no_training_add_leaky_relu_15)
        /*00c8*/ 	.short	0x0210
        /*00ca*/ 	.short	0x0040


	//----- nvinfo : EIATTR_SW_WAR
	.align		4
.L_35:
        /*00cc*/ 	.byte	0x04, 0x36
        /*00ce*/ 	.short	(.L_37 - .L_36)
.L_36:
        /*00d0*/ 	.word	0x00000008
.L_37:


//--------------------- .nv.callgraph             --------------------------
	.section	.nv.callgraph,"",@"SHT_CUDA_CALLGRAPH"
	.align	4
	.sectionentsize	8
	.align		4
        /*0000*/ 	.word	0x00000000
	.align		4
        /*0004*/ 	.word	0xffffffff
	.align		4
        /*0008*/ 	.word	0x00000000
	.align		4
        /*000c*/ 	.word	0xfffffffe
	.align		4
        /*0010*/ 	.word	0x00000000
	.align		4
        /*0014*/ 	.word	0xfffffffd
	.align		4
        /*0018*/ 	.word	0x00000000
	.align		4
        /*001c*/ 	.word	0xfffffffc


//--------------------- .nv.constant4             --------------------------
	.section	.nv.constant4,"a",@progbits
	.align	8
	.align		8
.nv.constant4:
        /*0000*/ 	.dword	_$_str
	.align		8
        /*0008*/ 	.dword	_$_str_$_2


//--------------------- .text.triton_poi_fused__native_batch_norm_legit_no_training_add_leaky_relu_15 --------------------------
	.section	.text.triton_poi_fused__native_batch_norm_legit_no_training_add_leaky_relu_15,"ax",@progbits
	.sectionflags	@"SHF_BARRIERS=1"
	.align	128
        .global         triton_poi_fused__native_batch_norm_legit_no_training_add_leaky_relu_15
        .type           triton_poi_fused__native_batch_norm_legit_no_training_add_leaky_relu_15,@function
        .size           triton_poi_fused__native_batch_norm_legit_no_training_add_leaky_relu_15,(.L_x_1 - triton_poi_fused__native_batch_norm_legit_no_training_add_leaky_relu_15)
        .other          triton_poi_fused__native_batch_norm_legit_no_training_add_leaky_relu_15,@"STO_CUDA_ENTRY STV_DEFAULT"
triton_poi_fused__native_batch_norm_legit_no_training_add_leaky_relu_15:
.text.triton_poi_fused__native_batch_norm_legit_no_training_add_leaky_relu_15:
[----:B------:R-:W0:Y:S01]  /*0000*/  LDC R1, c[0x0][0x28] ;  /* 0x00000a00ff017b82 */ /* 0x000e220000000800 */
[----:B------:R-:W1:Y:S07]  /*0010*/  S2R R3, SR_TID.X ;  /* 0x0000000000037919 */ /* 0x000e6e0000002100 */
[----:B------:R-:W2:Y:S01]  /*0020*/  LDC.64 R18, c[0x0][0x210] ;  /* 0x00008400ff127b82 */ /* 0x000ea20000000a00 */
[----:B------:R-:W-:Y:S02]  /*0030*/  CS2R R4, SRZ ;  /* 0x0000000000047805 */ /* 0x000fe4000001ff00 */
[----:B------:R-:W-:Y:S01]  /*0040*/  CS2R R6, SRZ ;  /* 0x0000000000067805 */ /* 0x000fe2000001ff00 */
[----:B------:R-:W3:Y:S01]  /*0050*/  S2R R0, SR_CTAID.X ;  /* 0x0000000000007919 */ /* 0x000ee20000002500 */
[----:B------:R-:W-:Y:S01]  /*0060*/  ULDC.64 UR6, c[0x0][0x208] ;  /* 0x0000820000067ab9 */ /* 0x000fe20000000a00 */
[----:B------:R-:W4:Y:S02]  /*0070*/  S2R R2, SR_CTAID.Y ;  /* 0x0000000000027919 */ /* 0x000f240000002600 */
[----:B------:R-:W5:Y:S08]  /*0080*/  LDC.64 R16, c[0x0][0x218] ;  /* 0x00008600ff107b82 */ /* 0x000f700000000a00 */
[----:B------:R-:W5:Y:S01]  /*0090*/  LDC.64 R26, c[0x0][0x220] ;  /* 0x00008800ff1a7b82 */ /* 0x000f620000000a00 */
[----:B-1----:R-:W-:Y:S01]  /*00a0*/  SHF.R.U32.HI R20, RZ, 0x3, R3 ;  /* 0x00000003ff147819 */ /* 0x002fe20000011603 */
[----:B------:R-:W-:-:S02]  /*00b0*/  IMAD.SHL.U32 R3, R3, 0x4, RZ ;  /* 0x0000000403037824 */ /* 0x000fc400078e00ff */
[----:B---3--:R-:W-:Y:S01]  /*00c0*/  IMAD.SHL.U32 R0, R0, 0x20, RZ ;  /* 0x0000002000007824 */ /* 0x008fe200078e00ff */
[----:B------:R-:W-:Y:S02]  /*00d0*/  SGXT.U32 R20, R20, 0x4 ;  /* 0x000000041414781a */ /* 0x000fe40000000000 */
[----:B----4-:R-:W-:Y:S02]  /*00e0*/  SHF.L.U32 R21, R2, 0x5, RZ ;  /* 0x0000000502157819 */ /* 0x010fe400000006ff */
[----:B------:R-:W-:Y:S02]  /*00f0*/  LOP3.LUT R24, R0, 0x1c, R3, 0xf8, !PT ;  /* 0x0000001c00187812 */ /* 0x000fe400078ef803 */
[----:B------:R-:W-:Y:S02]  /*0100*/  LOP3.LUT R23, R21, R20, RZ, 0xfc, !PT ;  /* 0x0000001415177212 */ /* 0x000fe400078efcff */
[----:B------:R-:W-:-:S03]  /*0110*/  ISETP.GE.AND P0, PT, R24, 0x80, PT ;  /* 0x000000801800780c */ /* 0x000fc60003f06270 */
[----:B------:R-:W-:Y:S01]  /*0120*/  IMAD R23, R23, 0x80, R24 ;  /* 0x0000008017177824 */ /* 0x000fe200078e0218 */
[----:B------:R-:W-:-:S03]  /*0130*/  LOP3.LUT R11, R21, 0x10, R20, 0xfe, !PT ;  /* 0x00000010150b7812 */ /* 0x000fc600078efe14 */
[----:B--2---:R-:W-:Y:S01]  /*0140*/  IMAD.WIDE R14, R23, 0x4, R18 ;  /* 0x00000004170e7825 */ /* 0x004fe200078e0212 */
[----:B------:R-:W-:-:S03]  /*0150*/  CS2R R8, SRZ ;  /* 0x0000000000087805 */ /* 0x000fc6000001ff00 */
[----:B------:R-:W-:Y:S01]  /*0160*/  IMAD R22, R11, 0x80, R24 ;  /* 0x000000800b167824 */ /* 0x000fe200078e0218 */
[----:B------:R-:W-:Y:S01]  /*0170*/  CS2R R10, SRZ ;  /* 0x00000000000a7805 */ /* 0x000fe2000001ff00 */
[----:B------:R1:W2:Y:S01]  /*0180*/  @!P0 LDG.E.EL.128 R4, desc[UR6][R14.64] ;  /* 0x000000060e048981 */ /* 0x0002a2000c2e1d00 */
[----:B------:R-:W-:Y:S01]  /*0190*/  CS2R R12, SRZ ;  /* 0x00000000000c7805 */ /* 0x000fe2000001ff00 */
[----:B-----5:R-:W-:-:S04]  /*01a0*/  IMAD.WIDE R16, R24, 0x4, R16 ;  /* 0x0000000418107825 */ /* 0x020fc800078e0210 */
[----:B------:R-:W-:Y:S01]  /*01b0*/  IMAD.WIDE R18, R22, 0x4, R18 ;  /* 0x0000000416127825 */ /* 0x000fe200078e0212 */
[----:B-1----:R-:W-:-:S04]  /*01c0*/  CS2R R14, SRZ ;  /* 0x00000000000e7805 */ /* 0x002fc8000001ff00 */
[----:B------:R1:W3:Y:S01]  /*01d0*/  @!P0 LDG.E.EL.128 R8, desc[UR6][R18.64] ;  /* 0x0000000612088981 */ /* 0x0002e2000c2e1d00 */
[----:B0-----:R-:W-:-:S03]  /*01e0*/  IMAD.WIDE R26, R24, 0x4, R26 ;  /* 0x00000004181a7825 */ /* 0x001fc600078e021a */
[----:B------:R0:W2:Y:S01]  /*01f0*/  @!P0 LDG.E.EL.128 R12, desc[UR6][R16.64] ;  /* 0x00000006100c8981 */ /* 0x0000a2000c2e1d00 */
[----:B-1----:R-:W-:Y:S02]  /*0200*/  CS2R R18, SRZ ;  /* 0x0000000000127805 */ /* 0x002fe4000001ff00 */
[----:B0-----:R-:W-:-:S06]  /*0210*/  CS2R R16, SRZ ;  /* 0x0000000000107805 */ /* 0x001fcc000001ff00 */
[----:B------:R0:W4:Y:S01]  /*0220*/  @!P0 LDG.E.EL.128 R16, desc[UR6][R26.64] ;  /* 0x000000061a108981 */ /* 0x000122000c2e1d00 */
[C---:B--2---:R-:W-:Y:S01]  /*0230*/  FADD R4, -R12.reuse, R4 ;  /* 0x000000040c047221 */ /* 0x044fe20000000100 */
[----:B---3--:R-:W-:Y:S01]  /*0240*/  FADD R8, -R12, R8 ;  /* 0x000000080c087221 */ /* 0x008fe20000000100 */
[----:B------:R-:W-:Y:S01]  /*0250*/  HFMA2.MMA R12, -RZ, RZ, 1.625, 0 ;  /* 0x3e800000ff0c7435 */ /* 0x000fe200000001ff */
[C---:B------:R-:W-:Y:S01]  /*0260*/  FADD R6, -R14.reuse, R6 ;  /* 0x000000060e067221 */ /* 0x040fe20000000100 */
[----:B------:R-:W-:Y:S01]  /*0270*/  FADD R14, -R14, R10 ;  /* 0x0000000a0e0e7221 */ /* 0x000fe20000000100 */
[----:B0-----:R-:W-:Y:S01]  /*0280*/  FADD R26, -R15, R11 ;  /* 0x0000000b0f1a7221 */ /* 0x001fe20000000100 */
[C---:B------:R-:W-:Y:S01]  /*0290*/  FADD R5, -R13.reuse, R5 ;  /* 0x000000050d057221 */ /* 0x040fe20000000100 */
[----:B------:R-:W-:Y:S01]  /*02a0*/  FADD R9, -R13, R9 ;  /* 0x000000090d097221 */ /* 0x000fe20000000100 */
[----:B------:R-:W0:Y:S01]  /*02b0*/  LDC.64 R10, c[0x0][0x228] ;  /* 0x00008a00ff0a7b82 */ /* 0x000e220000000a00 */
[----:B----4-:R-:W-:Y:S01]  /*02c0*/  FADD R28, R16, 9.9999997473787516356e-06 ;  /* 0x3727c5ac101c7421 */ /* 0x010fe20000000000 */
[----:B------:R-:W-:Y:S01]  /*02d0*/  FADD R29, R18, 9.9999997473787516356e-06 ;  /* 0x3727c5ac121d7421 */ /* 0x000fe20000000000 */
[----:B------:R-:W-:Y:S01]  /*02e0*/  FADD R25, R17, 9.9999997473787516356e-06 ;  /* 0x3727c5ac11197421 */ /* 0x000fe20000000000 */
[----:B------:R-:W-:Y:S01]  /*02f0*/  FADD R17, R19, 9.9999997473787516356e-06 ;  /* 0x3727c5ac13117421 */ /* 0x000fe20000000000 */
[----:B------:R-:W1:Y:S08]  /*0300*/  MUFU.SQRT R16, R28 ;  /* 0x0000001c00107308 */ /* 0x000e700000002000 */
[----:B------:R2:W3:Y:S01]  /*0310*/  MUFU.SQRT R18, R29 ;  /* 0x0000001d00127308 */ /* 0x0004e20000002000 */
[----:B0-----:R-:W-:Y:S01]  /*0320*/  IMAD.WIDE R10, R24, 0x4, R10 ;  /* 0x00000004180a7825 */ /* 0x001fe200078e020a */
[----:B-1----:R-:W-:-:S06]  /*0330*/  FSETP.GT.AND P6, PT, R16, 8.50705917302346158658e+37, PT ;  /* 0x7e8000001000780b */ /* 0x002fcc0003fc4000 */
[----:B------:R-:W0:Y:S01]  /*0340*/  MUFU.SQRT R25, R25 ;  /* 0x0000001900197308 */ /* 0x000e220000002000 */
[----:B------:R-:W-:Y:S01]  /*0350*/  FSETP.GEU.AND P1, PT, R16, 1.175494350822287508e-38, PT ;  /* 0x008000001000780b */ /* 0x000fe20003f2e000 */
[----:B--2---:R-:W1:Y:S01]  /*0360*/  LDC.64 R28, c[0x0][0x230] ;  /* 0x00008c00ff1c7b82 */ /* 0x004e620000000a00 */
[----:B---3--:R-:W-:-:S05]  /*0370*/  FSETP.GT.AND P2, PT, R18, 8.50705917302346158658e+37, PT ;  /* 0x7e8000001200780b */ /* 0x008fca0003f44000 */
[----:B------:R-:W2:Y:S01]  /*0380*/  MUFU.SQRT R17, R17 ;  /* 0x0000001100117308 */ /* 0x000ea20000002000 */
[----:B------:R-:W-:Y:S02]  /*0390*/  FSETP.GEU.AND P3, PT, R18, 1.175494350822287508e-38, PT ;  /* 0x008000001200780b */ /* 0x000fe40003f6e000 */
[----:B------:R-:W-:Y:S01]  /*03a0*/  FSEL R27, R12, 1, P2 ;  /* 0x3f8000000c1b7808 */ /* 0x000fe20001000000 */
[----:B------:R-:W-:Y:S01]  /*03b0*/  @P6 FMUL R16, R16, 0.25 ;  /* 0x3e80000010106820 */ /* 0x000fe20000400000 */
[----:B0-----:R-:W-:-:S03]  /*03c0*/  FSETP.GT.AND P4, PT, R25, 8.50705917302346158658e+37, PT ;  /* 0x7e8000001900780b */ /* 0x001fc60003f84000 */
[----:B------:R-:W-:Y:S01]  /*03d0*/  @!P1 FMUL R16, R16, 16777216 ;  /* 0x4b80000010109820 */ /* 0x000fe20000400000 */
[----:B------:R-:W-:-:S03]  /*03e0*/  FSETP.GEU.AND P5, PT, R25, 1.175494350822287508e-38, PT ;  /* 0x008000001900780b */ /* 0x000fc60003fae000 */
[----:B------:R0:W3:Y:S01]  /*03f0*/  MUFU.RCP R19, R16 ;  /* 0x0000001000137308 */ /* 0x0000e20000001000 */
[----:B------:R-:W-:Y:S01]  /*0400*/  @P2 FMUL R18, R18, 0.25 ;  /* 0x3e80000012122820 */ /* 0x000fe20000400000 */
[----:B------:R-:W-:-:S03]  /*0410*/  @!P3 FMUL R27, R27, 16777216 ;  /* 0x4b8000001b1bb820 */ /* 0x000fc60000400000 */
[----:B------:R-:W-:Y:S01]  /*0420*/  @!P3 FMUL R18, R18, 16777216 ;  /* 0x4b8000001212b820 */ /* 0x000fe20000400000 */
[----:B-1----:R-:W-:-:S04]  /*0430*/  IMAD.WIDE R28, R24, 0x4, R28 ;  /* 0x00000004181c7825 */ /* 0x002fc800078e021c */
[----:B------:R-:W-:Y:S01]  /*0440*/  @P4 FMUL R25, R25, 0.25 ;  /* 0x3e80000019194820 */ /* 0x000fe20000400000 */
[----:B0-----:R-:W-:Y:S02]  /*0450*/  FSEL R16, R12, 1, P6 ;  /* 0x3f8000000c107808 */ /* 0x001fe40003000000 */
[----:B--2---:R-:W-:Y:S01]  /*0460*/  FSETP.GT.AND P6, PT, R17, 8.50705917302346158658e+37, PT ;  /* 0x7e8000001100780b */ /* 0x004fe20003fc4000 */
[----:B------:R-:W-:Y:S01]  /*0470*/  @!P5 FMUL R25, R25, 16777216 ;  /* 0x4b8000001919d820 */ /* 0x000fe20000400000 */
[----:B------:R-:W0:Y:S01]  /*0480*/  MUFU.RCP R18, R18 ;  /* 0x0000001200127308 */ /* 0x000e220000001000 */
[----:B------:R-:W-:Y:S01]  /*0490*/  @!P1 FMUL R16, R16, 16777216 ;  /* 0x4b80000010109820 */ /* 0x000fe20000400000 */
[----:B------:R-:W-:-:S03]  /*04a0*/  FSETP.GEU.AND P1, PT, R17, 1.175494350822287508e-38, PT ;  /* 0x008000001100780b */ /* 0x000fc60003f2e000 */
[----:B---3--:R-:W-:Y:S01]  /*04b0*/  FMUL R19, R19, R16 ;  /* 0x0000001013137220 */ /* 0x008fe20000400000 */
[C---:B------:R-:W-:Y:S02]  /*04c0*/  FSEL R16, R12.reuse, 1, P4 ;  /* 0x3f8000000c107808 */ /* 0x040fe40002000000 */
[----:B------:R1:W2:Y:S01]  /*04d0*/  MUFU.RCP R13, R25 ;  /* 0x00000019000d7308 */ /* 0x0002a20000001000 */
[----:B------:R-:W-:Y:S02]  /*04e0*/  FSEL R12, R12, 1, P6 ;  /* 0x3f8000000c0c7808 */ /* 0x000fe40003000000 */
[----:B------:R-:W-:Y:S01]  /*04f0*/  @P6 FMUL R17, R17, 0.25 ;  /* 0x3e80000011116820 */ /* 0x000fe20000400000 */
[----:B------:R-:W-:-:S03]  /*0500*/  @!P5 FMUL R16, R16, 16777216 ;  /* 0x4b8000001010d820 */ /* 0x000fc60000400000 */
[----:B------:R-:W-:Y:S01]  /*0510*/  @!P1 FMUL R17, R17, 16777216 ;  /* 0x4b80000011119820 */ /* 0x000fe20000400000 */
[----:B------:R-:W-:Y:S01]  /*0520*/  @!P1 FMUL R12, R12, 16777216 ;  /* 0x4b8000000c0c9820 */ /* 0x000fe20000400000 */
[----:B-1----:R-:W-:Y:S01]  /*0530*/  FADD R25, -R15, R7 ;  /* 0x000000070f197221 */ /* 0x002fe20000000100 */
[----:B0-----:R-:W-:-:S03]  /*0540*/  FMUL R7, R18, R27 ;  /* 0x0000001b12077220 */ /* 0x001fc60000400000 */
[----:B------:R-:W0:Y:S01]  /*0550*/  MUFU.RCP R17, R17 ;  /* 0x0000001100117308 */ /* 0x000e220000001000 */
[----:B--2---:R-:W-:Y:S01]  /*0560*/  FMUL R16, R13, R16 ;  /* 0x000000100d107220 */ /* 0x004fe20000400000 */
[----:B------:R-:W-:-:S03]  /*0570*/  FMUL R13, R7, R6 ;  /* 0x00000006070d7220 */ /* 0x000fc60000400000 */
[C---:B------:R-:W-:Y:S01]  /*0580*/  FMUL R15, R16.reuse, R5 ;  /* 0x00000005100f7220 */ /* 0x040fe20000400000 */
[----:B0-----:R-:W-:Y:S01]  /*0590*/  FMUL R27, R17, R12 ;  /* 0x0000000c111b7220 */ /* 0x001fe20000400000 */
[----:B------:R-:W-:Y:S01]  /*05a0*/  FMUL R12, R7, R14 ;  /* 0x0000000e070c7220 */ /* 0x000fe20000400000 */
[----:B------:R-:W-:Y:S01]  /*05b0*/  FMUL R14, R16, R9 ;  /* 0x00000009100e7220 */ /* 0x000fe20000400000 */
[C---:B------:R-:W-:Y:S01]  /*05c0*/  FMUL R16, R19.reuse, R8 ;  /* 0x0000000813107220 */ /* 0x040fe20000400000 */
[----:B------:R-:W-:Y:S01]  /*05d0*/  FMUL R19, R19, R4 ;  /* 0x0000000413137220 */ /* 0x000fe20000400000 */
[----:B------:R-:W-:Y:S02]  /*05e0*/  CS2R R4, SRZ ;  /* 0x0000000000047805 */ /* 0x000fe4000001ff00 */
[----:B------:R-:W-:Y:S02]  /*05f0*/  CS2R R6, SRZ ;  /* 0x0000000000067805 */ /* 0x000fe4000001ff00 */
[----:B------:R-:W-:-:S04]  /*0600*/  CS2R R8, SRZ ;  /* 0x0000000000087805 */ /* 0x000fc8000001ff00 */
[----:B------:R0:W2:Y:S02]  /*0610*/  @!P0 LDG.E.EL.128 R4, desc[UR6][R10.64] ;  /* 0x000000060a048981 */ /* 0x0000a4000c2e1d00 */
[----:B0-----:R-:W-:-:S06]  /*0620*/  CS2R R10, SRZ ;  /* 0x00000000000a7805 */ /* 0x001fcc000001ff00 */
[----:B------:R0:W2:Y:S02]  /*0630*/  @!P0 LDG.E.EL.128 R8, desc[UR6][R28.64] ;  /* 0x000000061c088981 */ /* 0x0000a4000c2e1d00 */
[----:B0-----:R-:W0:Y:S01]  /*0640*/  LDC.64 R28, c[0x0][0x238] ;  /* 0x00008e00ff1c7b82 */ /* 0x001e220000000a00 */
[----:B------:R-:W-:Y:S01]  /*0650*/  FMUL R25, R27, R25 ;  /* 0x000000191b197220 */ /* 0x000fe20000400000 */
[-CC-:B--2---:R-:W-:Y:S01]  /*0660*/  FFMA R24, R19, R4.reuse, R8.reuse ;  /* 0x0000000413187223 */ /* 0x184fe20000000008 */
[----:B------:R-:W-:Y:S01]  /*0670*/  FFMA R4, R16, R4, R8 ;  /* 0x0000000410047223 */ /* 0x000fe20000000008 */
[-CC-:B------:R-:W-:Y:S01]  /*0680*/  FFMA R8, R15, R5.reuse, R9.reuse ;  /* 0x000000050f087223 */ /* 0x180fe20000000009 */
[----:B------:R-:W-:Y:S01]  /*0690*/  FFMA R5, R14, R5, R9 ;  /* 0x000000050e057223 */ /* 0x000fe20000000009 */
[-CC-:B------:R-:W-:Y:S01]  /*06a0*/  FFMA R9, R13, R6.reuse, R10.reuse ;  /* 0x000000060d097223 */ /* 0x180fe2000000000a */
[----:B------:R-:W-:Y:S01]  /*06b0*/  FFMA R6, R12, R6, R10 ;  /* 0x000000060c067223 */ /* 0x000fe2000000000a */
[----:B------:R-:W-:-:S02]  /*06c0*/  CS2R R12, SRZ ;  /* 0x00000000000c7805 */ /* 0x000fc4000001ff00 */
[----:B------:R-:W-:Y:S01]  /*06d0*/  CS2R R14, SRZ ;  /* 0x00000000000e7805 */ /* 0x000fe2000001ff00 */
[----:B0-----:R-:W-:-:S05]  /*06e0*/  IMAD.WIDE R16, R23, 0x4, R28 ;  /* 0x0000000417107825 */ /* 0x001fca00078e021c */
[----:B------:R0:W2:Y:S01]  /*06f0*/  @!P0 LDG.E.EL.128 R12, desc[UR6][R16.64] ;  /* 0x00000006100c8981 */ /* 0x0000a2000c2e1d00 */
[----:B------:R-:W-:Y:S01]  /*0700*/  CS2R R18, SRZ ;  /* 0x0000000000127805 */ /* 0x000fe2000001ff00 */
[----:B------:R-:W-:Y:S01]  /*0710*/  IMAD.WIDE R22, R22, 0x4, R28 ;  /* 0x0000000416167825 */ /* 0x000fe200078e021c */
[----:B0-----:R-:W-:-:S06]  /*0720*/  CS2R R16, SRZ ;  /* 0x0000000000107805 */ /* 0x001fcc000001ff00 */
[----:B------:R0:W3:Y:S01]  /*0730*/  @!P0 LDG.E.EL.128 R16, desc[UR6][R22.64] ;  /* 0x0000000616108981 */ /* 0x0000e2000c2e1d00 */
[----:B------:R-:W-:Y:S01]  /*0740*/  FSETP.GT.AND P0, PT, R24, RZ, PT ;  /* 0x000000ff1800720b */ /* 0x000fe20003f04000 */
[----:B------:R-:W1:Y:S01]  /*0750*/  S2UR UR5, SR_CgaCtaId ;  /* 0x00000000000579c3 */ /* 0x000e620000008800 */
[----:B------:R-:W-:Y:S01]  /*0760*/  FMUL R28, R27, R26 ;  /* 0x0000001a1b1c7220 */ /* 0x000fe20000400000 */
[----:B------:R-:W4:Y:S01]  /*0770*/  S2R R10, SR_TID.X ;  /* 0x00000000000a7919 */ /* 0x000f220000002100 */
[-CC-:B------:R-:W-:Y:S01]  /*0780*/  FFMA R26, R25, R7.reuse, R11.reuse ;  /* 0x00000007191a7223 */ /* 0x180fe2000000000b */
[----:B------:R-:W-:Y:S01]  /*0790*/  FSETP.GT.AND P2, PT, R8, RZ, PT ;  /* 0x000000ff0800720b */ /* 0x000fe20003f44000 */
[----:B------:R-:W-:Y:S01]  /*07a0*/  FFMA R28, R28, R7, R11 ;  /* 0x000000071c1c7223 */ /* 0x000fe2000000000b */
[----:B------:R-:W-:Y:S01]  /*07b0*/  FSETP.GT.AND P1, PT, R9, RZ, PT ;  /* 0x000000ff0900720b */ /* 0x000fe20003f24000 */
[----:B------:R-:W-:Y:S01]  /*07c0*/  UMOV UR4, 0x400 ;  /* 0x0000040000047882 */ /* 0x000fe20000000000 */
[----:B------:R-:W-:-:S02]  /*07d0*/  FSETP.GT.AND P3, PT, R4, RZ, PT ;  /* 0x000000ff0400720b */ /* 0x000fc40003f64000 */
[----:B------:R-:W-:Y:S02]  /*07e0*/  LOP3.LUT R21, R21, 0x1c, R3, 0xf8, !PT ;  /* 0x0000001c15157812 */ /* 0x000fe400078ef803 */
[----:B------:R-:W-:Y:S01]  /*07f0*/  @!P0 FMUL R24, R24, 0.10000000149011611938 ;  /* 0x3dcccccd18188820 */ /* 0x000fe20000400000 */
[----:B------:R-:W-:-:S04]  /*0800*/  FSETP.GT.AND P0, PT, R26, RZ, PT ;  /* 0x000000ff1a00720b */ /* 0x000fc80003f04000 */
[----:B------:R-:W-:Y:S01]  /*0810*/  @!P2 FMUL R8, R8, 0.10000000149011611938 ;  /* 0x3dcccccd0808a820 */ /* 0x000fe20000400000 */
[----:B------:R-:W-:Y:S01]  /*0820*/  FSETP.GT.AND P2, PT, R5, RZ, PT ;  /* 0x000000ff0500720b */ /* 0x000fe20003f44000 */
[----:B------:R-:W-:Y:S01]  /*0830*/  @!P1 FMUL R9, R9, 0.10000000149011611938 ;  /* 0x3dcccccd09099820 */ /* 0x000fe20000400000 */
[----:B------:R-:W-:Y:S01]  /*0840*/  FSETP.GT.AND P1, PT, R6, RZ, PT ;  /* 0x000000ff0600720b */ /* 0x000fe20003f24000 */
[----:B------:R-:W-:Y:S01]  /*0850*/  @!P3 FMUL R4, R4, 0.10000000149011611938 ;  /* 0x3dcccccd0404b820 */ /* 0x000fe20000400000 */
[----:B-1----:R-:W-:-:S04]  /*0860*/  UPRMT UR4, UR5, 0x654, UR4 ;  /* 0x0000065405047896 */ /* 0x002fc80008000004 */
[----:B------:R-:W-:Y:S01]  /*0870*/  @!P0 FMUL R26, R26, 0.10000000149011611938 ;  /* 0x3dcccccd1a1a8820 */ /* 0x000fe20000400000 */
[----:B------:R-:W-:-:S04]  /*0880*/  FSETP.GT.AND P0, PT, R28, RZ, PT ;  /* 0x000000ff1c00720b */ /* 0x000fc80003f04000 */
[----:B------:R-:W-:Y:S02]  /*0890*/  @!P2 FMUL R5, R5, 0.10000000149011611938 ;  /* 0x3dcccccd0505a820 */ /* 0x000fe40000400000 */
[----:B------:R-:W-:Y:S01]  /*08a0*/  @!P1 FMUL R6, R6, 0.10000000149011611938 ;  /* 0x3dcccccd06069820 */ /* 0x000fe20000400000 */
[----:B----4-:R-:W-:Y:S01]  /*08b0*/  IMAD.SHL.U32 R7, R10, 0x80, RZ ;  /* 0x000000800a077824 */ /* 0x010fe200078e00ff */
[----:B------:R-:W-:-:S04]  /*08c0*/  SHF.R.U32.HI R10, RZ, 0x1, R10 ;  /* 0x00000001ff0a7819 */ /* 0x000fc8000001160a */
[----:B------:R-:W-:Y:S01]  /*08d0*/  LOP3.LUT R7, R7, 0x380, RZ, 0xc0, !PT ;  /* 0x0000038007077812 */ /* 0x000fe200078ec0ff */
[----:B------:R-:W-:-:S03]  /*08e0*/  @!P0 FMUL R28, R28, 0.10000000149011611938 ;  /* 0x3dcccccd1c1c8820 */ /* 0x000fc60000400000 */
[----:B------:R-:W-:Y:S02]  /*08f0*/  SHF.R.U32.HI R11, RZ, 0x3, R7 ;  /* 0x00000003ff0b7819 */ /* 0x000fe40000011607 */
[C---:B0-----:R-:W-:Y:S02]  /*0900*/  LOP3.LUT R23, R7.reuse, 0x20, RZ, 0xfc, !PT ;  /* 0x0000002007177812 */ /* 0x041fe400078efcff */
[C---:B------:R-:W-:Y:S02]  /*0910*/  LOP3.LUT R25, R7.reuse, 0x40, RZ, 0xfc, !PT ;  /* 0x0000004007197812 */ /* 0x040fe400078efcff */
[----:B------:R-:W-:Y:S02]  /*0920*/  LOP3.LUT R27, R7, 0x60, RZ, 0xfc, !PT ;  /* 0x00000060071b7812 */ /* 0x000fe400078efcff */
[----:B------:R-:W-:-:S04]  /*0930*/  LOP3.LUT R11, R11, R7, R20, 0xfe, !PT ;  /* 0x000000070b0b7212 */ /* 0x000fc800078efe14 */
[----:B------:R-:W-:Y:S01]  /*0940*/  LEA R11, R11, UR4, 0x2 ;  /* 0x000000040b0b7c11 */ /* 0x000fe2000f8e10ff */
[----:B--2---:R-:W-:Y:S01]  /*0950*/  FADD R24, R24, R12 ;  /* 0x0000000c18187221 */ /* 0x004fe20000000000 */
[----:B------:R-:W-:Y:S01]  /*0960*/  LOP3.LUT R12, R7, R20, RZ, 0xfc, !PT ;  /* 0x00000014070c7212 */ /* 0x000fe200078efcff */
[----:B------:R-:W-:Y:S01]  /*0970*/  FADD R13, R8, R13 ;  /* 0x0000000d080d7221 */ /* 0x000fe20000000000 */
[----:B------:R-:W-:Y:S01]  /*0980*/  FADD R14, R9, R14 ;  /* 0x0000000e090e7221 */ /* 0x000fe20000000000 */
[----:B------:R-:W-:Y:S01]  /*0990*/  FADD R15, R26, R15 ;  /* 0x0000000f1a0f7221 */ /* 0x000fe20000000000 */
[-C--:B------:R-:W-:Y:S01]  /*09a0*/  LEA.HI R22, R23, R12.reuse, RZ, 0x1d ;  /* 0x0000000c17167211 */ /* 0x080fe200078fe8ff */
[----:B------:R-:W-:Y:S01]  /*09b0*/  STS [R11], R24 ;  /* 0x000000180b007388 */ /* 0x000fe20000000800 */
[-C--:B------:R-:W-:Y:S02]  /*09c0*/  LEA.HI R7, R25, R12.reuse, RZ, 0x1d ;  /* 0x0000000c19077211 */ /* 0x080fe400078fe8ff */
[----:B------:R-:W-:-:S02]  /*09d0*/  LEA.HI R12, R27, R12, RZ, 0x1d ;  /* 0x0000000c1b0c7211 */ /* 0x000fc400078fe8ff */
[----:B------:R-:W-:Y:S02]  /*09e0*/  LEA R22, R22, UR4, 0x2 ;  /* 0x0000000416167c11 */ /* 0x000fe4000f8e10ff */
[----:B------:R-:W-:Y:S02]  /*09f0*/  LEA R9, R7, UR4, 0x2 ;  /* 0x0000000407097c11 */ /* 0x000fe4000f8e10ff */
[----:B------:R-:W-:Y:S01]  /*0a00*/  LEA R12, R12, UR4, 0x2 ;  /* 0x000000040c0c7c11 */ /* 0x000fe2000f8e10ff */
[----:B---3--:R-:W-:Y:S01]  /*0a10*/  FADD R16, R4, R16 ;  /* 0x0000001004107221 */ /* 0x008fe20000000000 */
[----:B------:R-:W-:Y:S01]  /*0a20*/  FADD R17, R5, R17 ;  /* 0x0000001105117221 */ /* 0x000fe20000000000 */
[----:B------:R0:W-:Y:S01]  /*0a30*/  STS [R22+0x80], R13 ;  /* 0x0000800d16007388 */ /* 0x0001e20000000800 */
[----:B------:R-:W-:Y:S01]  /*0a40*/  FADD R18, R6, R18 ;  /* 0x0000001206127221 */ /* 0x000fe20000000000 */
[----:B------:R-:W-:Y:S01]  /*0a50*/  FADD R19, R28, R19 ;  /* 0x000000131c137221 */ /* 0x000fe20000000000 */
[----:B------:R-:W-:Y:S01]  /*0a60*/  LOP3.LUT R7, R10, 0x3c, RZ, 0xc0, !PT ;  /* 0x0000003c0a077812 */ /* 0x000fe200078ec0ff */
[----:B------:R-:W-:Y:S01]  /*0a70*/  STS [R9+0x100], R14 ;  /* 0x0001000e09007388 */ /* 0x000fe20000000800 */
[----:B------:R-:W-:-:S02]  /*0a80*/  LOP3.LUT R8, R3, 0x1fc, RZ, 0xc0, !PT ;  /* 0x000001fc03087812 */ /* 0x000fc400078ec0ff */
[----:B------:R-:W-:Y:S01]  /*0a90*/  SHF.R.S32.HI R10, RZ, 0x1a, R2 ;  /* 0x0000001aff0a7819 */ /* 0x000fe20000011402 */
[----:B------:R-:W-:Y:S01]  /*0aa0*/  STS [R12+0x180], R15 ;  /* 0x0001800f0c007388 */ /* 0x000fe20000000800 */
[----:B------:R-:W-:Y:S01]  /*0ab0*/  IADD3 R7, R8, R7, RZ ;  /* 0x0000000708077210 */ /* 0x000fe20007ffe0ff */
[----:B------:R-:W1:Y:S01]  /*0ac0*/  LDC.64 R2, c[0x0][0x240] ;  /* 0x00009000ff027b82 */ /* 0x000e620000000a00 */
[----:B------:R-:W-:Y:S01]  /*0ad0*/  SGXT R10, R10, 0x1 ;  /* 0x000000010a0a781a */ /* 0x000fe20000000200 */
[----:B------:R2:W-:Y:S01]  /*0ae0*/  STS [R11+0x40], R16 ;  /* 0x000040100b007388 */ /* 0x0005e20000000800 */
[----:B------:R-:W-:Y:S02]  /*0af0*/  LEA R7, R7, UR4, 0x2 ;  /* 0x0000000407077c11 */ /* 0x000fe4000f8e10ff */
[----:B------:R-:W-:Y:S01]  /*0b00*/  LEA.HI R10, R10, R21, RZ, 0x8 ;  /* 0x000000150a0a7211 */ /* 0x000fe200078f40ff */
[----:B------:R-:W-:Y:S01]  /*0b10*/  STS [R22+0xc0], R17 ;  /* 0x0000c01116007388 */ /* 0x000fe20000000800 */
[----:B0-----:R-:W-:-:S03]  /*0b20*/  LOP3.LUT R13, R8, 0x200, RZ, 0xfc, !PT ;  /* 0x00000200080d7812 */ /* 0x001fc600078efcff */
[----:B------:R0:W-:Y:S01]  /*0b30*/  STS [R9+0x140], R18 ;  /* 0x0001401209007388 */ /* 0x0001e20000000800 */
[----:B------:R-:W-:Y:S01]  /*0b40*/  SHF.R.U32.HI R13, RZ, 0x3, R13 ;  /* 0x00000003ff0d7819 */ /* 0x000fe2000001160d */
[C---:B--2---:R-:W-:Y:S01]  /*0b50*/  IMAD.SHL.U32 R11, R10.reuse, 0x80, RZ ;  /* 0x000000800a0b7824 */ /* 0x044fe200078e00ff */
[----:B------:R-:W-:Y:S01]  /*0b60*/  LOP3.LUT R10, R10, 0xffffff00, RZ, 0xc0, !PT ;  /* 0xffffff000a0a7812 */ /* 0x000fe200078ec0ff */
[----:B------:R-:W-:Y:S01]  /*0b70*/  STS [R12+0x1c0], R19 ;  /* 0x0001c0130c007388 */ /* 0x000fe20000000800 */
[----:B------:R-:W-:Y:S02]  /*0b80*/  LOP3.LUT R13, R13, 0x7c, RZ, 0xc0, !PT ;  /* 0x0000007c0d0d7812 */ /* 0x000fe400078ec0ff */
[----:B------:R-:W-:Y:S01]  /*0b90*/  LOP3.LUT R11, R11, 0xffff8000, RZ, 0xc0, !PT ;  /* 0xffff80000b0b7812 */ /* 0x000fe200078ec0ff */
[----:B------:R-:W-:Y:S01]  /*0ba0*/  BAR.SYNC.DEFER_BLOCKING 0x0 ;  /* 0x0000000000007b1d */ /* 0x000fe20000010000 */
[----:B0-----:R-:W-:Y:S01]  /*0bb0*/  LOP3.LUT R9, R0, R20, RZ, 0xfc, !PT ;  /* 0x0000001400097212 */ /* 0x001fe200078efcff */
[----:B------:R-:W-:Y:S01]  /*0bc0*/  IMAD.IADD R13, R8, 0x1, R13 ;  /* 0x00000001080d7824 */ /* 0x000fe200078e020d */
[----:B------:R-:W-:-:S02]  /*0bd0*/  LOP3.LUT R0, R0, 0x10, R20, 0xfe, !PT ;  /* 0x0000001000007812 */ /* 0x000fc400078efe14 */
[----:B------:R-:W-:Y:S02]  /*0be0*/  IADD3 R10, R11, R21, -R10 ;  /* 0x000000150b0a7210 */ /* 0x000fe40007ffe80a */
[C---:B------:R-:W-:Y:S02]  /*0bf0*/  ISETP.GE.AND P0, PT, R9.reuse, 0x80, PT ;  /* 0x000000800900780c */ /* 0x040fe40003f06270 */
[----:B------:R-:W-:Y:S02]  /*0c00*/  ISETP.GE.AND P1, PT, R0, 0x80, PT ;  /* 0x000000800000780c */ /* 0x000fe40003f26270 */
[----:B------:R-:W-:Y:S02]  /*0c10*/  LEA R9, R9, R10, 0x8 ;  /* 0x0000000a09097211 */ /* 0x000fe400078e40ff */
[----:B------:R-:W-:-:S03]  /*0c20*/  LEA R13, R13, UR4, 0x2 ;  /* 0x000000040d0d7c11 */ /* 0x000fc6000f8e10ff */
[----:B-1----:R-:W-:Y:S01]  /*0c30*/  IMAD.WIDE R8, R9, 0x4, R2 ;  /* 0x0000000409087825 */ /* 0x002fe200078e0202 */
[----:B------:R-:W0:Y:S04]  /*0c40*/  LDS.128 R4, [R7] ;  /* 0x0000000007047984 */ /* 0x000e280000000c00 */
[----:B0-----:R0:W-:Y:S02]  /*0c50*/  @!P0 STG.E.128 desc[UR6][R8.64], R4 ;  /* 0x0000000408008986 */ /* 0x0011e4000c101d06 */
[----:B0-----:R-:W-:Y:S05]  /*0c60*/  @P1 EXIT ;  /* 0x000000000000194d */ /* 0x001fea0003800000 */
[----:B------:R-:W1:Y:S01]  /*0c70*/  LDS.128 R12, [R13+0x800] ;  /* 0x000800000d0c7984 */ /* 0x000e620000000c00 */
[----:B0-----:R-:W-:-:S05]  /*0c80*/  LEA R5, R0, R10, 0x8 ;  /* 0x0000000a00057211 */ /* 0x001fca00078e40ff */
[----:B------:R-:W-:-:S05]  /*0c90*/  IMAD.WIDE R2, R5, 0x4, R2 ;  /* 0x0000000405027825 */ /* 0x000fca00078e0202 */
[----:B-1----:R-:W-:Y:S01]  /*0ca0*/  STG.E.128 desc[UR6][R2.64], R12 ;  /* 0x0000000c02007986 */ /* 0x002fe2000c101d06 */
[----:B------:R-:W-:Y:S05]  /*0cb0*/  EXIT ;  /* 0x000000000000794d */ /* 0x000fea0003800000 */
.L_x_0:
[----:B------:R-:W-:-:S00]  /*0cc0*/  BRA `(.L_x_0) ;  /* 0xfffffffc00fc7947 */ /* 0x000fc0000383ffff */
[----:B------:R-:W-:-:S00]  /*0cd0*/  NOP ;  /* 0x0000000000007918 */ /* 0x000fc00000000000 */
        /* <DEDUP_REMOVED lines=10> */
.L_x_1:


//--------------------- .nv.global.init           --------------------------
	.section	.nv.global.init,"aw",@progbits
.nv.global.init:
	.type		_$_str,@object
	.size		_$_str,(_$_str_$_2 - _$_str)
_$_str:
        /*0000*/ 	.byte	0x5f, 0x5f, 0x43, 0x55, 0x44, 0x41, 0x5f, 0x46, 0x54, 0x5a, 0x00
	.type		_$_str_$_2,@object
	.size		_$_str_$_2,(.L_1 - _$_str_$_2)
_$_str_$_2:
        /*000b*/ 	.byte	0x5f, 0x5f, 0x43, 0x55, 0x44, 0x41, 0x5f, 0x50, 0x52, 0x45, 0x43, 0x5f, 0x53, 0x51, 0x52, 0x54
        /*001b*/ 	.byte	0x00
.L_1:


//--------------------- .nv.shared.triton_poi_fused__native_batch_norm_legit_no_training_add_leaky_relu_15 --------------------------
	.section	.nv.shared.triton_poi_fused__native_batch_norm_legit_no_training_add_leaky_relu_15,"aw",@nobits
	.sectionflags	@""
	.align	16
	.zero		1024


//--------------------- .nv.constant0.triton_poi_fused__native_batch_norm_legit_no_training_add_leaky_relu_15 --------------------------
	.section	.nv.constant0.triton_poi_fused__native_batch_norm_legit_no_training_add_leaky_relu_15,"a",@progbits
	.sectionflags	@""
	.align	4
.nv.constant0.triton_poi_fused__native_batch_norm_legit_no_training_add_leaky_relu_15:
	.zero		592
